//
// Generated by NVIDIA NVVM Compiler
//
// Compiler Build ID: CL-36424714
// Cuda compilation tools, release 13.0, V13.0.88
// Based on NVVM 20.0.0
//

.version 9.0
.target sm_100
.address_size 64

	// .globl	_Z14LocalMaxGPUAuxPdS_mi

.visible .entry _Z14LocalMaxGPUAuxPdS_mi(
	.param .u64 .ptr .align 1 _Z14LocalMaxGPUAuxPdS_mi_param_0,
	.param .u64 .ptr .align 1 _Z14LocalMaxGPUAuxPdS_mi_param_1,
	.param .u64 _Z14LocalMaxGPUAuxPdS_mi_param_2,
	.param .u32 _Z14LocalMaxGPUAuxPdS_mi_param_3
)
{
	.reg .pred 	%p<11>;
	.reg .b32 	%r<37>;
	.reg .b64 	%rd<26>;
	.reg .b64 	%fd<81>;

	ld.param.u64 	%rd11, [_Z14LocalMaxGPUAuxPdS_mi_param_0];
	ld.param.u64 	%rd9, [_Z14LocalMaxGPUAuxPdS_mi_param_1];
	ld.param.u64 	%rd10, [_Z14LocalMaxGPUAuxPdS_mi_param_2];
	ld.param.u32 	%r20, [_Z14LocalMaxGPUAuxPdS_mi_param_3];
	cvta.to.global.u64 	%rd1, %rd11;
	mov.u32 	%r21, %ctaid.x;
	mov.u32 	%r22, %ntid.x;
	mov.u32 	%r23, %tid.x;
	mad.lo.s32 	%r24, %r21, %r22, %r23;
	cvt.u64.u32 	%rd2, %r24;
	setp.le.u64 	%p1, %rd10, %rd2;
	@%p1 bra 	$L__BB0_15;
	cvt.u32.u64 	%r25, %rd2;
	shl.b64 	%rd12, %rd2, 3;
	add.s64 	%rd13, %rd1, %rd12;
	ld.global.f64 	%fd80, [%rd13];
	sub.s32 	%r26, %r25, %r20;
	max.s32 	%r33, %r26, 0;
	cvt.u32.u64 	%r27, %rd10;
	add.s32 	%r28, %r20, %r25;
	min.s32 	%r2, %r27, %r28;
	setp.ge.s32 	%p2, %r33, %r2;
	@%p2 bra 	$L__BB0_14;
	sub.s32 	%r3, %r2, %r33;
	and.b32  	%r4, %r3, 15;
	sub.s32 	%r29, %r33, %r2;
	setp.gt.u32 	%p3, %r29, -16;
	@%p3 bra 	$L__BB0_5;
	and.b32  	%r30, %r3, -16;
	neg.s32 	%r31, %r30;
	mul.wide.u32 	%rd14, %r33, 8;
	add.s64 	%rd15, %rd14, %rd1;
	add.s64 	%rd24, %rd15, 64;
$L__BB0_4:
	.pragma "nounroll";
	ld.global.f64 	%fd16, [%rd24+-64];
	max.f64 	%fd17, %fd80, %fd16;
	ld.global.f64 	%fd18, [%rd24+-56];
	max.f64 	%fd19, %fd17, %fd18;
	ld.global.f64 	%fd20, [%rd24+-48];
	max.f64 	%fd21, %fd19, %fd20;
	ld.global.f64 	%fd22, [%rd24+-40];
	max.f64 	%fd23, %fd21, %fd22;
	ld.global.f64 	%fd24, [%rd24+-32];
	max.f64 	%fd25, %fd23, %fd24;
	ld.global.f64 	%fd26, [%rd24+-24];
	max.f64 	%fd27, %fd25, %fd26;
	ld.global.f64 	%fd28, [%rd24+-16];
	max.f64 	%fd29, %fd27, %fd28;
	ld.global.f64 	%fd30, [%rd24+-8];
	max.f64 	%fd31, %fd29, %fd30;
	ld.global.f64 	%fd32, [%rd24];
	max.f64 	%fd33, %fd31, %fd32;
	ld.global.f64 	%fd34, [%rd24+8];
	max.f64 	%fd35, %fd33, %fd34;
	ld.global.f64 	%fd36, [%rd24+16];
	max.f64 	%fd37, %fd35, %fd36;
	ld.global.f64 	%fd38, [%rd24+24];
	max.f64 	%fd39, %fd37, %fd38;
	ld.global.f64 	%fd40, [%rd24+32];
	max.f64 	%fd41, %fd39, %fd40;
	ld.global.f64 	%fd42, [%rd24+40];
	max.f64 	%fd43, %fd41, %fd42;
	ld.global.f64 	%fd44, [%rd24+48];
	max.f64 	%fd45, %fd43, %fd44;
	ld.global.f64 	%fd46, [%rd24+56];
	max.f64 	%fd80, %fd45, %fd46;
	add.s32 	%r33, %r33, 16;
	add.s32 	%r31, %r31, 16;
	add.s64 	%rd24, %rd24, 128;
	setp.ne.s32 	%p4, %r31, 0;
	@%p4 bra 	$L__BB0_4;
$L__BB0_5:
	setp.eq.s32 	%p5, %r4, 0;
	@%p5 bra 	$L__BB0_14;
	and.b32  	%r11, %r3, 7;
	setp.lt.u32 	%p6, %r4, 8;
	@%p6 bra 	$L__BB0_8;
	mul.wide.u32 	%rd16, %r33, 8;
	add.s64 	%rd17, %rd1, %rd16;
	ld.global.f64 	%fd48, [%rd17];
	max.f64 	%fd49, %fd80, %fd48;
	ld.global.f64 	%fd50, [%rd17+8];
	max.f64 	%fd51, %fd49, %fd50;
	ld.global.f64 	%fd52, [%rd17+16];
	max.f64 	%fd53, %fd51, %fd52;
	ld.global.f64 	%fd54, [%rd17+24];
	max.f64 	%fd55, %fd53, %fd54;
	ld.global.f64 	%fd56, [%rd17+32];
	max.f64 	%fd57, %fd55, %fd56;
	ld.global.f64 	%fd58, [%rd17+40];
	max.f64 	%fd59, %fd57, %fd58;
	ld.global.f64 	%fd60, [%rd17+48];
	max.f64 	%fd61, %fd59, %fd60;
	ld.global.f64 	%fd62, [%rd17+56];
	max.f64 	%fd80, %fd61, %fd62;
	add.s32 	%r33, %r33, 8;
$L__BB0_8:
	setp.eq.s32 	%p7, %r11, 0;
	@%p7 bra 	$L__BB0_14;
	and.b32  	%r14, %r3, 3;
	setp.lt.u32 	%p8, %r11, 4;
	@%p8 bra 	$L__BB0_11;
	mul.wide.u32 	%rd18, %r33, 8;
	add.s64 	%rd19, %rd1, %rd18;
	ld.global.f64 	%fd64, [%rd19];
	max.f64 	%fd65, %fd80, %fd64;
	ld.global.f64 	%fd66, [%rd19+8];
	max.f64 	%fd67, %fd65, %fd66;
	ld.global.f64 	%fd68, [%rd19+16];
	max.f64 	%fd69, %fd67, %fd68;
	ld.global.f64 	%fd70, [%rd19+24];
	max.f64 	%fd80, %fd69, %fd70;
	add.s32 	%r33, %r33, 4;
$L__BB0_11:
	setp.eq.s32 	%p9, %r14, 0;
	@%p9 bra 	$L__BB0_14;
	mul.wide.u32 	%rd20, %r33, 8;
	add.s64 	%rd25, %rd1, %rd20;
	neg.s32 	%r36, %r14;
$L__BB0_13:
	.pragma "nounroll";
	ld.global.f64 	%fd71, [%rd25];
	max.f64 	%fd80, %fd80, %fd71;
	add.s64 	%rd25, %rd25, 8;
	add.s32 	%r36, %r36, 1;
	setp.ne.s32 	%p10, %r36, 0;
	@%p10 bra 	$L__BB0_13;
$L__BB0_14:
	cvta.to.global.u64 	%rd21, %rd9;
	add.s64 	%rd23, %rd21, %rd12;
	st.global.f64 	[%rd23], %fd80;
$L__BB0_15:
	ret;

}


// ===== COMPILED SASS (sm_100) =====

	.target	sm_100

	.elftype	@"ET_EXEC"


//--------------------- .note.nv.tkinfo           --------------------------
	.section	.note.nv.tkinfo,"",@"SHT_NOTE"
	.sectionflags	@"SHF_NOTE_NV_TKINFO"
	.tkinfo
        /*0018*/ 	.word	0x00000002
        /*0030*/ 	.string	""
        /*0030*/ 	.string	"ptxas"
        /*0030*/ 	.string	"Cuda compilation tools, release 13.0, V13.0.88"
        /*0030*/ 	.string	"Build cuda_13.0.r13.0/compiler.36424714_0"
        /*0030*/ 	.string	"-arch sm_100 -m 64 "



//--------------------- .note.nv.cuinfo           --------------------------
	.section	.note.nv.cuinfo,"",@"SHT_NOTE"
	.sectionflags	@"SHF_NOTE_NV_CUINFO"
        /*0018*/ 	.short	0x0002
        /*001a*/ 	.short	0x0064
        /*001c*/ 	.short	0x0082
	.zero		2


//--------------------- .nv.info                  --------------------------
	.section	.nv.info,"",@"SHT_CUDA_INFO"
	.align	4


	//----- nvinfo : EIATTR_REGCOUNT
	.align		4
        /*0000*/ 	.byte	0x04, 0x2f
        /*0002*/ 	.short	(.L_1 - .L_0)
	.align		4
.L_0:
        /*0004*/ 	.word	index@(_Z14LocalMaxGPUAuxPdS_mi)
        /*0008*/ 	.word	0x0000001e


	//----- nvinfo : EIATTR_FRAME_SIZE
	.align		4
.L_1:
        /*000c*/ 	.byte	0x04, 0x11
        /*000e*/ 	.short	(.L_3 - .L_2)
	.align		4
.L_2:
        /*0010*/ 	.word	index@(_Z14LocalMaxGPUAuxPdS_mi)
        /*0014*/ 	.word	0x00000000


	//----- nvinfo : EIATTR_MIN_STACK_SIZE
	.align		4
.L_3:
        /*0018*/ 	.byte	0x04, 0x12
        /*001a*/ 	.short	(.L_5 - .L_4)
	.align		4
.L_4:
        /*001c*/ 	.word	index@(_Z14LocalMaxGPUAuxPdS_mi)
        /*0020*/ 	.word	0x00000000
.L_5:


//--------------------- .nv.compat                --------------------------
	.section	.nv.compat,"",@"SHT_CUDA_COMPAT_INFO"
	.align	4
        /*0000*/ 	.byte	0x02, 0x09, 0x00, 0x00, 0x02, 0x02, 0x01, 0x00, 0x02, 0x05, 0x05, 0x00, 0x03, 0x07, 0x01, 0x01
        /*0010*/ 	.byte	0x02, 0x03, 0x00, 0x00, 0x02, 0x06, 0x01, 0x00, 0x04, 0x0b, 0x08, 0x00, 0x01, 0x00, 0x00, 0x00
        /*0020*/ 	.byte	0x00, 0x00, 0x00, 0x00


//--------------------- .nv.info._Z14LocalMaxGPUAuxPdS_mi --------------------------
	.section	.nv.info._Z14LocalMaxGPUAuxPdS_mi,"",@"SHT_CUDA_INFO"
	.sectionflags	@""
	.align	4


	//----- nvinfo : EIATTR_CUDA_API_VERSION
	.align		4
        /*0000*/ 	.byte	0x04, 0x37
        /*0002*/ 	.short	(.L_7 - .L_6)
.L_6:
        /*0004*/ 	.word	0x00000082


	//----- nvinfo : EIATTR_KPARAM_INFO
	.align		4
.L_7:
        /*0008*/ 	.byte	0x04, 0x17
        /*000a*/ 	.short	(.L_9 - .L_8)
.L_8:
        /*000c*/ 	.word	0x00000000
        /*0010*/ 	.short	0x0003
        /*0012*/ 	.short	0x0018
        /*0014*/ 	.byte	0x00, 0xf0, 0x11, 0x00


	//----- nvinfo : EIATTR_KPARAM_INFO
	.align		4
.L_9:
        /*0018*/ 	.byte	0x04, 0x17
        /*001a*/ 	.short	(.L_11 - .L_10)
.L_10:
        /*001c*/ 	.word	0x00000000
        /*0020*/ 	.short	0x0002
        /*0022*/ 	.short	0x0010
        /*0024*/ 	.byte	0x00, 0xf0, 0x21, 0x00


	//----- nvinfo : EIATTR_KPARAM_INFO
	.align		4
.L_11:
        /*0028*/ 	.byte	0x04, 0x17
        /*002a*/ 	.short	(.L_13 - .L_12)
.L_12:
        /*002c*/ 	.word	0x00000000
        /*0030*/ 	.short	0x0001
        /*0032*/ 	.short	0x0008
        /*0034*/ 	.byte	0x00, 0xf5, 0x21, 0x00


	//----- nvinfo : EIATTR_KPARAM_INFO
	.align		4
.L_13:
        /*0038*/ 	.byte	0x04, 0x17
        /*003a*/ 	.short	(.L_15 - .L_14)
.L_14:
        /*003c*/ 	.word	0x00000000
        /*0040*/ 	.short	0x0000
        /*0042*/ 	.short	0x0000
        /*0044*/ 	.byte	0x00, 0xf5, 0x21, 0x00


	//----- nvinfo : EIATTR_SPARSE_MMA_MASK
	.align		4
.L_15:
        /*0048*/ 	.byte	0x03, 0x50
        /*004a*/ 	.short	0x0000


	//----- nvinfo : EIATTR_MAXREG_COUNT
	.align		4
        /*004c*/ 	.byte	0x03, 0x1b
        /*004e*/ 	.short	0x00ff


	//----- nvinfo : EIATTR_MERCURY_ISA_VERSION
	.align		4
        /*0050*/ 	.byte	0x03, 0x5f
        /*0052*/ 	.short	0x0101


	//----- nvinfo : EIATTR_VRC_CTA_INIT_COUNT
	.align		4
        /*0054*/ 	.byte	0x02, 0x4a
	.zero		1
	.zero		1


	//----- nvinfo : EIATTR_EXIT_INSTR_OFFSETS
	.align		4
        /*0058*/ 	.byte	0x04, 0x1c
        /*005a*/ 	.short	(.L_17 - .L_16)


	//   ....[0]....
.L_16:
        /*005c*/ 	.word	0x00000080


	//   ....[1]....
        /*0060*/ 	.word	0x00001360


	//----- nvinfo : EIATTR_CRS_STACK_SIZE
	.align		4
.L_17:
        /*0064*/ 	.byte	0x04, 0x1e
        /*0066*/ 	.short	(.L_19 - .L_18)
.L_18:
        /*0068*/ 	.word	0x00000000


	//----- nvinfo : EIATTR_CBANK_PARAM_SIZE
	.align		4
.L_19:
        /*006c*/ 	.byte	0x03, 0x19
        /*006e*/ 	.short	0x001c


	//----- nvinfo : EIATTR_PARAM_CBANK
	.align		4
        /*0070*/ 	.byte	0x04, 0x0a
        /*0072*/ 	.short	(.L_21 - .L_20)
	.align		4
.L_20:
        /*0074*/ 	.word	index@(.nv.constant0._Z14LocalMaxGPUAuxPdS_mi)
        /*0078*/ 	.short	0x0380
        /*007a*/ 	.short	0x001c


	//----- nvinfo : EIATTR_SW_WAR
	.align		4
.L_21:
        /*007c*/ 	.byte	0x04, 0x36
        /*007e*/ 	.short	(.L_23 - .L_22)
.L_22:
        /*0080*/ 	.word	0x00000008
.L_23:


//--------------------- .nv.callgraph             --------------------------
	.section	.nv.callgraph,"",@"SHT_CUDA_CALLGRAPH"
	.align	4
	.sectionentsize	8
	.align		4
        /*0000*/ 	.word	0x00000000
	.align		4
        /*0004*/ 	.word	0xffffffff
	.align		4
        /*0008*/ 	.word	0x00000000
	.align		4
        /*000c*/ 	.word	0xfffffffe
	.align		4
        /*0010*/ 	.word	0x00000000
	.align		4
        /*0014*/ 	.word	0xfffffffd
	.align		4
        /*0018*/ 	.word	0x00000000
	.align		4
        /*001c*/ 	.word	0xfffffffc


//--------------------- .text._Z14LocalMaxGPUAuxPdS_mi --------------------------
	.section	.text._Z14LocalMaxGPUAuxPdS_mi,"ax",@progbits
	.align	128
        .global         _Z14LocalMaxGPUAuxPdS_mi
        .type           _Z14LocalMaxGPUAuxPdS_mi,@function
        .size           _Z14LocalMaxGPUAuxPdS_mi,(.L_x_11 - _Z14LocalMaxGPUAuxPdS_mi)
        .other          _Z14LocalMaxGPUAuxPdS_mi,@"STO_CUDA_ENTRY STV_DEFAULT"
_Z14LocalMaxGPUAuxPdS_mi:
.text._Z14LocalMaxGPUAuxPdS_mi:
[----:B------:R-:W-:Y:S01]  /*0000*/  LDC R1, c[0x0][0x37c] ;  /* 0x0000df00ff017b82 */ /* 0x000fe20000000800 */
[----:B------:R-:W0:Y:S07]  /*0010*/  S2R R0, SR_TID.X ;  /* 0x0000000000007919 */ /* 0x000e2e0000002100 */
[----:B------:R-:W0:Y:S01]  /*0020*/  S2UR UR4, SR_CTAID.X ;  /* 0x00000000000479c3 */ /* 0x000e220000002500 */
[----:B------:R-:W1:Y:S07]  /*0030*/  LDCU.64 UR6, c[0x0][0x390] ;  /* 0x00007200ff0677ac */ /* 0x000e6e0008000a00 */
[----:B------:R-:W0:Y:S02]  /*0040*/  LDC R3, c[0x0][0x360] ;  /* 0x0000d800ff037b82 */ /* 0x000e240000000800 */
[----:B0-----:R-:W-:-:S05]  /*0050*/  IMAD R3, R3, UR4, R0 ;  /* 0x0000000403037c24 */ /* 0x001fca000f8e0200 */
[----:B-1----:R-:W-:-:S04]  /*0060*/  ISETP.GE.U32.AND P0, PT, R3, UR6, PT ;  /* 0x0000000603007c0c */ /* 0x002fc8000bf06070 */
[----:B------:R-:W-:-:S13]  /*0070*/  ISETP.GE.U32.AND.EX P0, PT, RZ, UR7, PT, P0 ;  /* 0x00000007ff007c0c */ /* 0x000fda000bf06100 */
[----:B------:R-:W-:Y:S05]  /*0080*/  @P0 EXIT ;  /* 0x000000000000094d */ /* 0x000fea0003800000 */
[----:B------:R-:W0:Y:S01]  /*0090*/  LDCU.64 UR8, c[0x0][0x380] ;  /* 0x00007000ff0877ac */ /* 0x000e220008000a00 */
[----:B------:R-:W-:Y:S01]  /*00a0*/  IMAD.SHL.U32 R0, R3, 0x8, RZ ;  /* 0x0000000803007824 */ /* 0x000fe200078e00ff */
[----:B------:R-:W-:Y:S01]  /*00b0*/  SHF.R.U32.HI R2, RZ, 0x1d, R3 ;  /* 0x0000001dff027819 */ /* 0x000fe20000011603 */
[----:B------:R-:W1:Y:S01]  /*00c0*/  LDC R6, c[0x0][0x398] ;  /* 0x0000e600ff067b82 */ /* 0x000e620000000800 */
[----:B------:R-:W2:Y:S02]  /*00d0*/  LDCU.64 UR4, c[0x0][0x358] ;  /* 0x00006b00ff0477ac */ /* 0x000ea40008000a00 */
[----:B0-----:R-:W-:-:S04]  /*00e0*/  IADD3 R22, P0, PT, R0, UR8, RZ ;  /* 0x0000000800167c10 */ /* 0x001fc8000ff1e0ff */
[----:B------:R-:W-:-:S06]  /*00f0*/  IADD3.X R23, PT, PT, R2, UR9, RZ, P0, !PT ;  /* 0x0000000902177c10 */ /* 0x000fcc00087fe4ff */
[----:B--2---:R-:W5:Y:S01]  /*0100*/  LDG.E.64 R22, desc[UR4][R22.64] ;  /* 0x0000000416167981 */ /* 0x004f62000c1e1b00 */
[CC--:B-1----:R-:W-:Y:S01]  /*0110*/  VIADDMNMX R4, R3.reuse, -R6.reuse, RZ, !PT ;  /* 0x8000000603047246 */ /* 0x0c2fe200078001ff */
[----:B------:R-:W-:Y:S01]  /*0120*/  BSSY.RECONVERGENT B0, `(.L_x_0) ;  /* 0x000011f000007945 */ /* 0x000fe20003800200 */
[----:B------:R-:W-:-:S04]  /*0130*/  VIADDMNMX R6, R3, R6, UR6, PT ;  /* 0x0000000603067e46 */ /* 0x000fc8000b800106 */
[----:B------:R-:W-:-:S13]  /*0140*/  ISETP.GE.AND P0, PT, R4, R6, PT ;  /* 0x000000060400720c */ /* 0x000fda0003f06270 */
[----:B------:R-:W-:Y:S05]  /*0150*/  @P0 BRA `(.L_x_1) ;  /* 0x00000010006c0947 */ /* 0x000fea0003800000 */
[----:B------:R-:W-:Y:S01]  /*0160*/  IMAD.MOV.U32 R3, RZ, RZ, R4 ;  /* 0x000000ffff037224 */ /* 0x000fe200078e0004 */
[----:B------:R-:W-:Y:S03]  /*0170*/  BSSY.RECONVERGENT B1, `(.L_x_2) ;  /* 0x0000093000017945 */ /* 0x000fe60003800200 */
[----:B------:R-:W-:Y:S02]  /*0180*/  IMAD.IADD R5, R6, 0x1, -R3 ;  /* 0x0000000106057824 */ /* 0x000fe400078e0a03 */
[----:B------:R-:W-:-:S03]  /*0190*/  IMAD.IADD R6, R3, 0x1, -R6 ;  /* 0x0000000103067824 */ /* 0x000fc600078e0a06 */
[----:B------:R-:W-:Y:S02]  /*01a0*/  LOP3.LUT R24, R5, 0xf, RZ, 0xc0, !PT ;  /* 0x0000000f05187812 */ /* 0x000fe400078ec0ff */
[----:B------:R-:W-:Y:S02]  /*01b0*/  ISETP.GT.U32.AND P1, PT, R6, -0x10, PT ;  /* 0xfffffff00600780c */ /* 0x000fe40003f24070 */
[----:B------:R-:W-:-:S11]  /*01c0*/  ISETP.NE.AND P0, PT, R24, RZ, PT ;  /* 0x000000ff1800720c */ /* 0x000fd60003f05270 */
[----:B------:R-:W-:Y:S05]  /*01d0*/  @P1 BRA `(.L_x_3) ;  /* 0x0000000800301947 */ /* 0x000fea0003800000 */
[----:B------:R-:W0:Y:S01]  /*01e0*/  LDC.64 R6, c[0x0][0x380] ;  /* 0x0000e000ff067b82 */ /* 0x000e220000000a00 */
[----:B------:R-:W-:-:S05]  /*01f0*/  LOP3.LUT R4, R5, 0xfffffff0, RZ, 0xc0, !PT ;  /* 0xfffffff005047812 */ /* 0x000fca00078ec0ff */
[----:B------:R-:W-:Y:S02]  /*0200*/  IMAD.MOV R4, RZ, RZ, -R4 ;  /* 0x000000ffff047224 */ /* 0x000fe400078e0a04 */
[----:B0-----:R-:W-:-:S03]  /*0210*/  IMAD.WIDE.U32 R6, R3, 0x8, R6 ;  /* 0x0000000803067825 */ /* 0x001fc600078e0006 */
[----:B------:R-:W-:-:S05]  /*0220*/  IADD3 R6, P1, PT, R6, 0x40, RZ ;  /* 0x0000004006067810 */ /* 0x000fca0007f3e0ff */
[----:B------:R-:W-:-:S08]  /*0230*/  IMAD.X R7, RZ, RZ, R7, P1 ;  /* 0x000000ffff077224 */ /* 0x000fd000008e0607 */
.L_x_4:
[----:B------:R-:W2:Y:S04]  /*0240*/  LDG.E.64 R8, desc[UR4][R6.64+-0x40] ;  /* 0xffffc00406087981 */ /* 0x000ea8000c1e1b00 */
[----:B------:R-:W3:Y:S04]  /*0250*/  LDG.E.64 R20, desc[UR4][R6.64+-0x38] ;  /* 0xffffc80406147981 */ /* 0x000ee8000c1e1b00 */
[----:B------:R-:W4:Y:S04]  /*0260*/  LDG.E.64 R18, desc[UR4][R6.64+-0x30] ;  /* 0xffffd00406127981 */ /* 0x000f28000c1e1b00 */
[----:B------:R-:W4:Y:S04]  /*0270*/  LDG.E.64 R16, desc[UR4][R6.64+-0x28] ;  /* 0xffffd80406107981 */ /* 0x000f28000c1e1b00 */
[----:B------:R-:W4:Y:S04]  /*0280*/  LDG.E.64 R14, desc[UR4][R6.64+-0x20] ;  /* 0xffffe004060e7981 */ /* 0x000f28000c1e1b00 */
[----:B------:R-:W4:Y:S04]  /*0290*/  LDG.E.64 R12, desc[UR4][R6.64+-0x18] ;  /* 0xffffe804060c7981 */ /* 0x000f28000c1e1b00 */
[----:B------:R-:W4:Y:S01]  /*02a0*/  LDG.E.64 R10, desc[UR4][R6.64+-0x10] ;  /* 0xfffff004060a7981 */ /* 0x000f22000c1e1b00 */
[----:B-----5:R-:W-:-:S02]  /*02b0*/  IMAD.MOV.U32 R27, RZ, RZ, R22 ;  /* 0x000000ffff1b7224 */ /* 0x020fc400078e0016 */
[----:B------:R-:W-:Y:S01]  /*02c0*/  IMAD.MOV.U32 R25, RZ, RZ, R23 ;  /* 0x000000ffff197224 */ /* 0x000fe200078e0017 */
[----:B--2---:R-:W-:Y:S01]  /*02d0*/  DSETP.MAX.AND P1, P2, R8, R22, PT ;  /* 0x000000160800722a */ /* 0x004fe20003a2f000 */
[----:B------:R-:W-:Y:S02]  /*02e0*/  IMAD.MOV.U32 R26, RZ, RZ, R9 ;  /* 0x000000ffff1a7224 */ /* 0x000fe400078e0009 */
[----:B------:R-:W-:Y:S02]  /*02f0*/  IMAD.MOV.U32 R22, RZ, RZ, R8 ;  /* 0x000000ffff167224 */ /* 0x000fe400078e0008 */
[----:B------:R-:W2:Y:S01]  /*0300*/  LDG.E.64 R8, desc[UR4][R6.64+-0x8] ;  /* 0xfffff80406087981 */ /* 0x000ea2000c1e1b00 */
[----:B------:R-:W-:Y:S01]  /*0310*/  FSEL R23, R26, R25, P1 ;  /* 0x000000191a177208 */ /* 0x000fe20000800000 */
[----:B---3--:R-:W-:Y:S01]  /*0320*/  IMAD.MOV.U32 R26, RZ, RZ, R21 ;  /* 0x000000ffff1a7224 */ /* 0x008fe200078e0015 */
[----:B------:R-:W-:-:S06]  /*0330*/  SEL R22, R22, R27, P1 ;  /* 0x0000001b16167207 */ /* 0x000fcc0000800000 */
[----:B------:R-:W-:Y:S01]  /*0340*/  @P2 LOP3.LUT R23, R25, 0x80000, RZ, 0xfc, !PT ;  /* 0x0008000019172812 */ /* 0x000fe200078efcff */
[----:B------:R-:W-:-:S05]  /*0350*/  IMAD.MOV.U32 R25, RZ, RZ, R22 ;  /* 0x000000ffff197224 */ /* 0x000fca00078e0016 */
[----:B------:R-:W-:Y:S01]  /*0360*/  DSETP.MAX.AND P1, P2, R22, R20, PT ;  /* 0x000000141600722a */ /* 0x000fe20003a2f000 */
[----:B------:R-:W-:Y:S02]  /*0370*/  IMAD.MOV.U32 R22, RZ, RZ, R20 ;  /* 0x000000ffff167224 */ /* 0x000fe400078e0014 */
[----:B------:R-:W3:Y:S03]  /*0380*/  LDG.E.64 R20, desc[UR4][R6.64] ;  /* 0x0000000406147981 */ /* 0x000ee6000c1e1b00 */
[----:B------:R-:W-:Y:S02]  /*0390*/  FSEL R23, R23, R26, P1 ;  /* 0x0000001a17177208 */ /* 0x000fe40000800000 */
[----:B------:R-:W-:-:S05]  /*03a0*/  SEL R22, R25, R22, P1 ;  /* 0x0000001619167207 */ /* 0x000fca0000800000 */
[----:B------:R-:W-:Y:S01]  /*03b0*/  IMAD.MOV.U32 R25, RZ, RZ, R22 ;  /* 0x000000ffff197224 */ /* 0x000fe200078e0016 */
[----:B------:R-:W-:Y:S01]  /*03c0*/  @P2 LOP3.LUT R23, R26, 0x80000, RZ, 0xfc, !PT ;  /* 0x000800001a172812 */ /* 0x000fe200078efcff */
[----:B----4-:R-:W-:-:S05]  /*03d0*/  IMAD.MOV.U32 R26, RZ, RZ, R19 ;  /* 0x000000ffff1a7224 */ /* 0x010fca00078e0013 */
[----:B------:R-:W-:Y:S01]  /*03e0*/  DSETP.MAX.AND P1, P2, R22, R18, PT ;  /* 0x000000121600722a */ /* 0x000fe20003a2f000 */
[----:B------:R-:W-:Y:S02]  /*03f0*/  IMAD.MOV.U32 R22, RZ, RZ, R18 ;  /* 0x000000ffff167224 */ /* 0x000fe400078e0012 */
[----:B------:R-:W4:Y:S03]  /*0400*/  LDG.E.64 R18, desc[UR4][R6.64+0x8] ;  /* 0x0000080406127981 */ /* 0x000f26000c1e1b00 */
[----:B------:R-:W-:Y:S02]  /*0410*/  FSEL R23, R23, R26, P1 ;  /* 0x0000001a17177208 */ /* 0x000fe40000800000 */
[----:B------:R-:W-:-:S05]  /*0420*/  SEL R22, R25, R22, P1 ;  /* 0x0000001619167207 */ /* 0x000fca0000800000 */
[----:B------:R-:W-:Y:S01]  /*0430*/  IMAD.MOV.U32 R25, RZ, RZ, R22 ;  /* 0x000000ffff197224 */ /* 0x000fe200078e0016 */
[----:B------:R-:W-:Y:S01]  /*0440*/  @P2 LOP3.LUT R23, R26, 0x80000, RZ, 0xfc, !PT ;  /* 0x000800001a172812 */ /* 0x000fe200078efcff */
[----:B------:R-:W-:-:S05]  /*0450*/  IMAD.MOV.U32 R26, RZ, RZ, R17 ;  /* 0x000000ffff1a7224 */ /* 0x000fca00078e0011 */
        /* <DEDUP_REMOVED lines=30> */
[----:B------:R-:W-:-:S06]  /*0640*/  @P2 LOP3.LUT R23, R26, 0x80000, RZ, 0xfc, !PT ;  /* 0x000800001a172812 */ /* 0x000fcc00078efcff */
[----:B--2---:R-:W-:Y:S01]  /*0650*/  DSETP.MAX.AND P1, P2, R22, R8, PT ;  /* 0x000000081600722a */ /* 0x004fe20003a2f000 */
[----:B------:R-:W-:Y:S02]  /*0660*/  IMAD.MOV.U32 R26, RZ, RZ, R9 ;  /* 0x000000ffff1a7224 */ /* 0x000fe400078e0009 */
[----:B------:R-:W-:Y:S02]  /*0670*/  IMAD.MOV.U32 R22, RZ, RZ, R8 ;  /* 0x000000ffff167224 */ /* 0x000fe400078e0008 */
[----:B------:R-:W2:Y:S01]  /*0680*/  LDG.E.64 R8, desc[UR4][R6.64+0x30] ;  /* 0x0000300406087981 */ /* 0x000ea2000c1e1b00 */
[----:B------:R-:W-:Y:S02]  /*0690*/  FSEL R23, R23, R26, P1 ;  /* 0x0000001a17177208 */ /* 0x000fe40000800000 */
[----:B------:R-:W-:-:S05]  /*06a0*/  SEL R22, R25, R22, P1 ;  /* 0x0000001619167207 */ /* 0x000fca0000800000 */
[----:B------:R-:W-:Y:S01]  /*06b0*/  IMAD.MOV.U32 R25, RZ, RZ, R22 ;  /* 0x000000ffff197224 */ /* 0x000fe200078e0016 */
[----:B------:R-:W-:Y:S01]  /*06c0*/  @P2 LOP3.LUT R23, R26, 0x80000, RZ, 0xfc, !PT ;  /* 0x000800001a172812 */ /* 0x000fe200078efcff */
[----:B---3--:R-:W-:-:S05]  /*06d0*/  IMAD.MOV.U32 R26, RZ, RZ, R21 ;  /* 0x000000ffff1a7224 */ /* 0x008fca00078e0015 */
[----:B------:R-:W-:Y:S01]  /*06e0*/  DSETP.MAX.AND P1, P2, R22, R20, PT ;  /* 0x000000141600722a */ /* 0x000fe20003a2f000 */
[----:B------:R-:W-:Y:S02]  /*06f0*/  IMAD.MOV.U32 R22, RZ, RZ, R20 ;  /* 0x000000ffff167224 */ /* 0x000fe400078e0014 */
[----:B------:R0:W3:Y:S01]  /*0700*/  LDG.E.64 R20, desc[UR4][R6.64+0x38] ;  /* 0x0000380406147981 */ /* 0x0000e2000c1e1b00 */
[----:B------:R-:W-:Y:S02]  /*0710*/  VIADD R4, R4, 0x10 ;  /* 0x0000001004047836 */ /* 0x000fe40000000000 */
[----:B------:R-:W-:Y:S01]  /*0720*/  FSEL R23, R23, R26, P1 ;  /* 0x0000001a17177208 */ /* 0x000fe20000800000 */
[----:B------:R-:W-:Y:S01]  /*0730*/  VIADD R3, R3, 0x10 ;  /* 0x0000001003037836 */ /* 0x000fe20000000000 */
[----:B------:R-:W-:-:S05]  /*0740*/  SEL R22, R25, R22, P1 ;  /* 0x0000001619167207 */ /* 0x000fca0000800000 */
[----:B------:R-:W-:Y:S01]  /*0750*/  IMAD.MOV.U32 R25, RZ, RZ, R22 ;  /* 0x000000ffff197224 */ /* 0x000fe200078e0016 */
[----:B------:R-:W-:-:S06]  /*0760*/  @P2 LOP3.LUT R23, R26, 0x80000, RZ, 0xfc, !PT ;  /* 0x000800001a172812 */ /* 0x000fcc00078efcff */
[----:B----4-:R-:W-:Y:S01]  /*0770*/  DSETP.MAX.AND P1, P2, R22, R18, PT ;  /* 0x000000121600722a */ /* 0x010fe20003a2f000 */
[----:B------:R-:W-:-:S05]  /*0780*/  IMAD.MOV.U32 R22, RZ, RZ, R19 ;  /* 0x000000ffff167224 */ /* 0x000fca00078e0013 */
[----:B------:R-:W-:Y:S02]  /*0790*/  SEL R18, R25, R18, P1 ;  /* 0x0000001219127207 */ /* 0x000fe40000800000 */
[----:B------:R-:W-:-:S06]  /*07a0*/  FSEL R23, R23, R22, P1 ;  /* 0x0000001617177208 */ /* 0x000fcc0000800000 */
[----:B------:R-:W-:-:S05]  /*07b0*/  @P2 LOP3.LUT R23, R22, 0x80000, RZ, 0xfc, !PT ;  /* 0x0008000016172812 */ /* 0x000fca00078efcff */
[----:B------:R-:W-:Y:S02]  /*07c0*/  IMAD.MOV.U32 R19, RZ, RZ, R23 ;  /* 0x000000ffff137224 */ /* 0x000fe400078e0017 */
[----:B------:R-:W-:Y:S02]  /*07d0*/  IMAD.MOV.U32 R23, RZ, RZ, R17 ;  /* 0x000000ffff177224 */ /* 0x000fe400078e0011 */
[----:B------:R-:W-:Y:S02]  /*07e0*/  IMAD.MOV.U32 R22, RZ, RZ, R19 ;  /* 0x000000ffff167224 */ /* 0x000fe400078e0013 */
[----:B------:R-:W-:-:S06]  /*07f0*/  DSETP.MAX.AND P1, P2, R18, R16, PT ;  /* 0x000000101200722a */ /* 0x000fcc0003a2f000 */
[----:B------:R-:W-:Y:S02]  /*0800*/  FSEL R25, R22, R23, P1 ;  /* 0x0000001716197208 */ /* 0x000fe40000800000 */
[----:B------:R-:W-:-:S06]  /*0810*/  SEL R16, R18, R16, P1 ;  /* 0x0000001012107207 */ /* 0x000fcc0000800000 */
[----:B------:R-:W-:Y:S01]  /*0820*/  @P2 LOP3.LUT R25, R23, 0x80000, RZ, 0xfc, !PT ;  /* 0x0008000017192812 */ /* 0x000fe200078efcff */
[----:B------:R-:W-:-:S04]  /*0830*/  IMAD.MOV.U32 R19, RZ, RZ, R15 ;  /* 0x000000ffff137224 */ /* 0x000fc800078e000f */
[----:B------:R-:W-:-:S04]  /*0840*/  IMAD.MOV.U32 R17, RZ, RZ, R25 ;  /* 0x000000ffff117224 */ /* 0x000fc800078e0019 */
[----:B------:R-:W-:Y:S02]  /*0850*/  IMAD.MOV.U32 R18, RZ, RZ, R17 ;  /* 0x000000ffff127224 */ /* 0x000fe400078e0011 */
[----:B------:R-:W-:-:S06]  /*0860*/  DSETP.MAX.AND P1, P2, R16, R14, PT ;  /* 0x0000000e1000722a */ /* 0x000fcc0003a2f000 */
[----:B------:R-:W-:Y:S02]  /*0870*/  FSEL R23, R18, R19, P1 ;  /* 0x0000001312177208 */ /* 0x000fe40000800000 */
[----:B------:R-:W-:Y:S01]  /*0880*/  SEL R14, R16, R14, P1 ;  /* 0x0000000e100e7207 */ /* 0x000fe20000800000 */
[----:B------:R-:W-:-:S05]  /*0890*/  IMAD.MOV.U32 R17, RZ, RZ, R13 ;  /* 0x000000ffff117224 */ /* 0x000fca00078e000d */
[----:B------:R-:W-:-:S05]  /*08a0*/  @P2 LOP3.LUT R23, R19, 0x80000, RZ, 0xfc, !PT ;  /* 0x0008000013172812 */ /* 0x000fca00078efcff */
[----:B------:R-:W-:-:S04]  /*08b0*/  IMAD.MOV.U32 R15, RZ, RZ, R23 ;  /* 0x000000ffff0f7224 */ /* 0x000fc800078e0017 */
[----:B------:R-:W-:Y:S02]  /*08c0*/  IMAD.MOV.U32 R16, RZ, RZ, R15 ;  /* 0x000000ffff107224 */ /* 0x000fe400078e000f */
[----:B------:R-:W-:Y:S01]  /*08d0*/  DSETP.MAX.AND P1, P2, R14, R12, PT ;  /* 0x0000000c0e00722a */ /* 0x000fe20003a2f000 */
[----:B------:R-:W-:-:S05]  /*08e0*/  IMAD.MOV.U32 R15, RZ, RZ, R11 ;  /* 0x000000ffff0f7224 */ /* 0x000fca00078e000b */
[----:B------:R-:W-:Y:S02]  /*08f0*/  FSEL R19, R16, R17, P1 ;  /* 0x0000001110137208 */ /* 0x000fe40000800000 */
[----:B------:R-:W-:-:S06]  /*0900*/  SEL R12, R14, R12, P1 ;  /* 0x0000000c0e0c7207 */ /* 0x000fcc0000800000 */
[----:B------:R-:W-:-:S05]  /*0910*/  @P2 LOP3.LUT R19, R17, 0x80000, RZ, 0xfc, !PT ;  /* 0x0008000011132812 */ /* 0x000fca00078efcff */
[----:B------:R-:W-:-:S04]  /*0920*/  IMAD.MOV.U32 R13, RZ, RZ, R19 ;  /* 0x000000ffff0d7224 */ /* 0x000fc800078e0013 */
[----:B------:R-:W-:Y:S02]  /*0930*/  IMAD.MOV.U32 R14, RZ, RZ, R13 ;  /* 0x000000ffff0e7224 */ /* 0x000fe400078e000d */
[----:B------:R-:W-:-:S06]  /*0940*/  DSETP.MAX.AND P1, P2, R12, R10, PT ;  /* 0x0000000a0c00722a */ /* 0x000fcc0003a2f000 */
[----:B------:R-:W-:Y:S02]  /*0950*/  FSEL R17, R14, R15, P1 ;  /* 0x0000000f0e117208 */ /* 0x000fe40000800000 */
[----:B------:R-:W-:-:S06]  /*0960*/  SEL R10, R12, R10, P1 ;  /* 0x0000000a0c0a7207 */ /* 0x000fcc0000800000 */
[----:B------:R-:W-:-:S05]  /*0970*/  @P2 LOP3.LUT R17, R15, 0x80000, RZ, 0xfc, !PT ;  /* 0x000800000f112812 */ /* 0x000fca00078efcff */
[----:B------:R-:W-:-:S04]  /*0980*/  IMAD.MOV.U32 R11, RZ, RZ, R17 ;  /* 0x000000ffff0b7224 */ /* 0x000fc800078e0011 */
[----:B------:R-:W-:Y:S02]  /*0990*/  IMAD.MOV.U32 R12, RZ, RZ, R11 ;  /* 0x000000ffff0c7224 */ /* 0x000fe400078e000b */
[----:B--2---:R-:W-:Y:S01]  /*09a0*/  DSETP.MAX.AND P1, P2, R10, R8, PT ;  /* 0x000000080a00722a */ /* 0x004fe20003a2f000 */
[----:B------:R-:W-:-:S05]  /*09b0*/  IMAD.MOV.U32 R13, RZ, RZ, R9 ;  /* 0x000000ffff0d7224 */ /* 0x000fca00078e0009 */
[----:B------:R-:W-:Y:S02]  /*09c0*/  FSEL R15, R12, R13, P1 ;  /* 0x0000000d0c0f7208 */ /* 0x000fe40000800000 */
[----:B------:R-:W-:Y:S02]  /*09d0*/  SEL R8, R10, R8, P1 ;  /* 0x000000080a087207 */ /* 0x000fe40000800000 */
[----:B------:R-:W-:-:S03]  /*09e0*/  ISETP.NE.AND P1, PT, R4, RZ, PT ;  /* 0x000000ff0400720c */ /* 0x000fc60003f25270 */
[----:B------:R-:W-:Y:S01]  /*09f0*/  IMAD.MOV.U32 R22, RZ, RZ, R8 ;  /* 0x000000ffff167224 */ /* 0x000fe200078e0008 */
[----:B------:R-:W-:Y:S02]  /*0a00*/  @P2 LOP3.LUT R15, R13, 0x80000, RZ, 0xfc, !PT ;  /* 0x000800000d0f2812 */ /* 0x000fe400078efcff */
[----:B0-----:R-:W-:-:S03]  /*0a10*/  IADD3 R6, P2, PT, R6, 0x80, RZ ;  /* 0x0000008006067810 */ /* 0x001fc60007f5e0ff */
[----:B------:R-:W-:Y:S02]  /*0a20*/  IMAD.MOV.U32 R9, RZ, RZ, R15 ;  /* 0x000000ffff097224 */ /* 0x000fe400078e000f */
[----:B------:R-:W-:-:S04]  /*0a30*/  IMAD.X R7, RZ, RZ, R7, P2 ;  /* 0x000000ffff077224 */ /* 0x000fc800010e0607 */
[----:B---3--:R-:W-:Y:S01]  /*0a40*/  DSETP.MAX.AND P3, P4, R8, R20, PT ;  /* 0x000000140800722a */ /* 0x008fe20003c6f000 */
[----:B------:R-:W-:-:S05]  /*0a50*/  IMAD.MOV.U32 R8, RZ, RZ, R21 ;  /* 0x000000ffff087224 */ /* 0x000fca00078e0015 */
[----:B------:R-:W-:Y:S02]  /*0a60*/  SEL R22, R22, R20, P3 ;  /* 0x0000001416167207 */ /* 0x000fe40001800000 */
[----:B------:R-:W-:-:S06]  /*0a70*/  FSEL R23, R9, R8, P3 ;  /* 0x0000000809177208 */ /* 0x000fcc0001800000 */
[----:B------:R-:W-:Y:S01]  /*0a80*/  @P4 LOP3.LUT R23, R8, 0x80000, RZ, 0xfc, !PT ;  /* 0x0008000008174812 */ /* 0x000fe200078efcff */
[----:B------:R-:W-:Y:S06]  /*0a90*/  @P1 BRA `(.L_x_4) ;  /* 0xfffffff400e81947 */ /* 0x000fec000383ffff */
.L_x_3:
[----:B------:R-:W-:Y:S05]  /*0aa0*/  BSYNC.RECONVERGENT B1 ;  /* 0x0000000000017941 */ /* 0x000fea0003800200 */
.L_x_2:
[----:B------:R-:W-:Y:S05]  /*0ab0*/  @!P0 BRA `(.L_x_1) ;  /* 0x0000000800148947 */ /* 0x000fea0003800000 */
[----:B------:R-:W-:Y:S01]  /*0ac0*/  ISETP.GE.U32.AND P1, PT, R24, 0x8, PT ;  /* 0x000000081800780c */ /* 0x000fe20003f26070 */
[----:B------:R-:W-:Y:S01]  /*0ad0*/  BSSY.RECONVERGENT B1, `(.L_x_5) ;  /* 0x0000047000017945 */ /* 0x000fe20003800200 */
[----:B------:R-:W-:-:S04]  /*0ae0*/  LOP3.LUT R4, R5, 0x7, RZ, 0xc0, !PT ;  /* 0x0000000705047812 */ /* 0x000fc800078ec0ff */
[----:B------:R-:W-:-:S07]  /*0af0*/  ISETP.NE.AND P0, PT, R4, RZ, PT ;  /* 0x000000ff0400720c */ /* 0x000fce0003f05270 */
[----:B------:R-:W-:Y:S06]  /*0b00*/  @!P1 BRA `(.L_x_6) ;  /* 0x00000004000c9947 */ /* 0x000fec0003800000 */
[----:B------:R-:W0:Y:S02]  /*0b10*/  LDC.64 R6, c[0x0][0x380] ;  /* 0x0000e000ff067b82 */ /* 0x000e240000000a00 */
[----:B0-----:R-:W-:-:S05]  /*0b20*/  IMAD.WIDE.U32 R24, R3, 0x8, R6 ;  /* 0x0000000803187825 */ /* 0x001fca00078e0006 */
[----:B------:R-:W2:Y:S04]  /*0b30*/  LDG.E.64 R20, desc[UR4][R24.64] ;  /* 0x0000000418147981 */ /* 0x000ea8000c1e1b00 */
[----:B------:R-:W3:Y:S04]  /*0b40*/  LDG.E.64 R18, desc[UR4][R24.64+0x8] ;  /* 0x0000080418127981 */ /* 0x000ee8000c1e1b00 */
[----:B------:R-:W4:Y:S04]  /*0b50*/  LDG.E.64 R16, desc[UR4][R24.64+0x10] ;  /* 0x0000100418107981 */ /* 0x000f28000c1e1b00 */
[----:B------:R-:W4:Y:S04]  /*0b60*/  LDG.E.64 R14, desc[UR4][R24.64+0x18] ;  /* 0x00001804180e7981 */ /* 0x000f28000c1e1b00 */
[----:B------:R-:W4:Y:S04]  /*0b70*/  LDG.E.64 R12, desc[UR4][R24.64+0x20] ;  /* 0x00002004180c7981 */ /* 0x000f28000c1e1b00 */
[----:B------:R-:W4:Y:S04]  /*0b80*/  LDG.E.64 R10, desc[UR4][R24.64+0x28] ;  /* 0x00002804180a7981 */ /* 0x000f28000c1e1b00 */
[----:B------:R-:W4:Y:S04]  /*0b90*/  LDG.E.64 R8, desc[UR4][R24.64+0x30] ;  /* 0x0000300418087981 */ /* 0x000f28000c1e1b00 */
[----:B------:R0:W4:Y:S01]  /*0ba0*/  LDG.E.64 R6, desc[UR4][R24.64+0x38] ;  /* 0x0000380418067981 */ /* 0x000122000c1e1b00 */
[----:B-----5:R-:W-:-:S02]  /*0bb0*/  IMAD.MOV.U32 R26, RZ, RZ, R23 ;  /* 0x000000ffff1a7224 */ /* 0x020fc400078e0017 */
[----:B------:R-:W-:Y:S01]  /*0bc0*/  VIADD R3, R3, 0x8 ;  /* 0x0000000803037836 */ /* 0x000fe20000000000 */
[----:B--2---:R-:W-:Y:S01]  /*0bd0*/  DSETP.MAX.AND P1, P2, R22, R20, PT ;  /* 0x000000141600722a */ /* 0x004fe20003a2f000 */
[----:B------:R-:W-:-:S05]  /*0be0*/  IMAD.MOV.U32 R23, RZ, RZ, R21 ;  /* 0x000000ffff177224 */ /* 0x000fca00078e0015 */
[----:B------:R-:W-:Y:S02]  /*0bf0*/  SEL R20, R22, R20, P1 ;  /* 0x0000001416147207 */ /* 0x000fe40000800000 */
[----:B------:R-:W-:-:S06]  /*0c00*/  FSEL R27, R26, R23, P1 ;  /* 0x000000171a1b7208 */ /* 0x000fcc0000800000 */
[----:B------:R-:W-:Y:S01]  /*0c10*/  @P2 LOP3.LUT R27, R23, 0x80000, RZ, 0xfc, !PT ;  /* 0x00080000171b2812 */ /* 0x000fe200078efcff */
[----:B---3--:R-:W-:-:S04]  /*0c20*/  IMAD.MOV.U32 R23, RZ, RZ, R19 ;  /* 0x000000ffff177224 */ /* 0x008fc800078e0013 */
[----:B------:R-:W-:-:S04]  /*0c30*/  IMAD.MOV.U32 R21, RZ, RZ, R27 ;  /* 0x000000ffff157224 */ /* 0x000fc800078e001b */
[----:B------:R-:W-:Y:S02]  /*0c40*/  IMAD.MOV.U32 R22, RZ, RZ, R21 ;  /* 0x000000ffff167224 */ /* 0x000fe400078e0015 */
[----:B------:R-:W-:Y:S01]  /*0c50*/  DSETP.MAX.AND P1, P2, R20, R18, PT ;  /* 0x000000121400722a */ /* 0x000fe20003a2f000 */
[----:B----4-:R-:W-:-:S05]  /*0c60*/  IMAD.MOV.U32 R21, RZ, RZ, R17 ;  /* 0x000000ffff157224 */ /* 0x010fca00078e0011 */
[----:B0-----:R-:W-:Y:S02]  /*0c70*/  FSEL R25, R22, R23, P1 ;  /* 0x0000001716197208 */ /* 0x001fe40000800000 */
[----:B------:R-:W-:-:S06]  /*0c80*/  SEL R18, R20, R18, P1 ;  /* 0x0000001214127207 */ /* 0x000fcc0000800000 */
        /* <DEDUP_REMOVED lines=8> */
[----:B------:R-:W-:Y:S02]  /*0d10*/  IMAD.MOV.U32 R17, RZ, RZ, R23 ;  /* 0x000000ffff117224 */ /* 0x000fe400078e0017 */
[----:B------:R-:W-:Y:S02]  /*0d20*/  IMAD.MOV.U32 R23, RZ, RZ, R6 ;  /* 0x000000ffff177224 */ /* 0x000fe400078e0006 */
        /* <DEDUP_REMOVED lines=26> */
[----:B------:R-:W-:-:S06]  /*0ed0*/  IMAD.MOV.U32 R9, RZ, RZ, R15 ;  /* 0x000000ffff097224 */ /* 0x000fcc00078e000f */
[----:B------:R-:W-:Y:S01]  /*0ee0*/  DSETP.MAX.AND P1, P2, R8, R6, PT ;  /* 0x000000060800722a */ /* 0x000fe20003a2f000 */
[----:B------:R-:W-:-:S05]  /*0ef0*/  IMAD.MOV.U32 R6, RZ, RZ, R9 ;  /* 0x000000ffff067224 */ /* 0x000fca00078e0009 */
[----:B------:R-:W-:Y:S02]  /*0f00*/  SEL R22, R8, R23, P1 ;  /* 0x0000001708167207 */ /* 0x000fe40000800000 */
[----:B------:R-:W-:-:S06]  /*0f10*/  FSEL R11, R6, R7, P1 ;  /* 0x00000007060b7208 */ /* 0x000fcc0000800000 */
[----:B------:R-:W-:-:S05]  /*0f20*/  @P2 LOP3.LUT R11, R7, 0x80000, RZ, 0xfc, !PT ;  /* 0x00080000070b2812 */ /* 0x000fca00078efcff */
[----:B------:R-:W-:-:S07]  /*0f30*/  IMAD.MOV.U32 R23, RZ, RZ, R11 ;  /* 0x000000ffff177224 */ /* 0x000fce00078e000b */
.L_x_6:
[----:B------:R-:W-:Y:S05]  /*0f40*/  BSYNC.RECONVERGENT B1 ;  /* 0x0000000000017941 */ /* 0x000fea0003800200 */
.L_x_5:
        /* <DEDUP_REMOVED lines=11> */
[----:B------:R3:W4:Y:S01]  /*1000*/  LDG.E.64 R6, desc[UR4][R12.64+0x18] ;  /* 0x000018040c067981 */ /* 0x000722000c1e1b00 */
[----:B-----5:R-:W-:-:S02]  /*1010*/  IMAD.MOV.U32 R4, RZ, RZ, R23 ;  /* 0x000000ffff047224 */ /* 0x020fc400078e0017 */
[----:B------:R-:W-:Y:S01]  /*1020*/  VIADD R3, R3, 0x4 ;  /* 0x0000000403037836 */ /* 0x000fe20000000000 */
[----:B--2---:R-:W-:Y:S01]  /*1030*/  DSETP.MAX.AND P1, P2, R22, R14, PT ;  /* 0x0000000e1600722a */ /* 0x004fe20003a2f000 */
[----:B------:R-:W-:Y:S02]  /*1040*/  IMAD.MOV.U32 R17, RZ, RZ, R15 ;  /* 0x000000ffff117224 */ /* 0x000fe400078e000f */
[----:B---3--:R-:W-:-:S03]  /*1050*/  IMAD.MOV.U32 R13, RZ, RZ, R11 ;  /* 0x000000ffff0d7224 */ /* 0x008fc600078e000b */
[----:B------:R-:W-:Y:S02]  /*1060*/  FSEL R19, R4, R17, P1 ;  /* 0x0000001104137208 */ /* 0x000fe40000800000 */
[----:B------:R-:W-:Y:S01]  /*1070*/  SEL R14, R22, R14, P1 ;  /* 0x0000000e160e7207 */ /* 0x000fe20000800000 */
[----:B----4-:R-:W-:-:S05]  /*1080*/  IMAD.MOV.U32 R23, RZ, RZ, R6 ;  /* 0x000000ffff177224 */ /* 0x010fca00078e0006 */
[----:B------:R-:W-:-:S05]  /*1090*/  @P2 LOP3.LUT R19, R17, 0x80000, RZ, 0xfc, !PT ;  /* 0x0008000011132812 */ /* 0x000fca00078efcff */
[----:B------:R-:W-:-:S04]  /*10a0*/  IMAD.MOV.U32 R15, RZ, RZ, R19 ;  /* 0x000000ffff0f7224 */ /* 0x000fc800078e0013 */
        /* <DEDUP_REMOVED lines=18> */
[----:B------:R-:W-:-:S07]  /*11d0*/  IMAD.MOV.U32 R23, RZ, RZ, R11 ;  /* 0x000000ffff177224 */ /* 0x000fce00078e000b */
.L_x_8:
[----:B------:R-:W-:Y:S05]  /*11e0*/  BSYNC.RECONVERGENT B1 ;  /* 0x0000000000017941 */ /* 0x000fea0003800200 */
.L_x_7:
[----:B------:R-:W-:Y:S05]  /*11f0*/  @!P0 BRA `(.L_x_1) ;  /* 0x0000000000448947 */ /* 0x000fea0003800000 */
[----:B------:R-:W0:Y:S02]  /*1200*/  LDC.64 R6, c[0x0][0x380] ;  /* 0x0000e000ff067b82 */ /* 0x000e240000000a00 */
[----:B0-----:R-:W-:-:S04]  /*1210*/  IMAD.WIDE.U32 R6, R3, 0x8, R6 ;  /* 0x0000000803067825 */ /* 0x001fc800078e0006 */
[----:B------:R-:W-:-:S07]  /*1220*/  IMAD.MOV R3, RZ, RZ, -R5 ;  /* 0x000000ffff037224 */ /* 0x000fce00078e0a05 */
.L_x_9:
[----:B------:R-:W-:Y:S02]  /*1230*/  IMAD.MOV.U32 R4, RZ, RZ, R6 ;  /* 0x000000ffff047224 */ /* 0x000fe400078e0006 */
[----:B------:R-:W-:-:S06]  /*1240*/  IMAD.MOV.U32 R5, RZ, RZ, R7 ;  /* 0x000000ffff057224 */ /* 0x000fcc00078e0007 */
[----:B------:R-:W2:Y:S01]  /*1250*/  LDG.E.64 R4, desc[UR4][R4.64] ;  /* 0x0000000404047981 */ /* 0x000ea2000c1e1b00 */
[----:B------:R-:W-:Y:S01]  /*1260*/  VIADD R3, R3, 0x1 ;  /* 0x0000000103037836 */ /* 0x000fe20000000000 */
[----:B------:R-:W-:Y:S01]  /*1270*/  IADD3 R6, P1, PT, R6, 0x8, RZ ;  /* 0x0000000806067810 */ /* 0x000fe20007f3e0ff */
[----:B-----5:R-:W-:-:S03]  /*1280*/  IMAD.MOV.U32 R9, RZ, RZ, R23 ;  /* 0x000000ffff097224 */ /* 0x020fc600078e0017 */
[----:B------:R-:W-:Y:S01]  /*1290*/  ISETP.NE.AND P0, PT, R3, RZ, PT ;  /* 0x000000ff0300720c */ /* 0x000fe20003f05270 */
[----:B------:R-:W-:Y:S01]  /*12a0*/  IMAD.X R7, RZ, RZ, R7, P1 ;  /* 0x000000ffff077224 */ /* 0x000fe200008e0607 */
[----:B--2---:R-:W-:Y:S01]  /*12b0*/  DSETP.MAX.AND P2, P3, R4, R22, PT ;  /* 0x000000160400722a */ /* 0x004fe20003b4f000 */
[----:B------:R-:W-:-:S05]  /*12c0*/  IMAD.MOV.U32 R8, RZ, RZ, R5 ;  /* 0x000000ffff087224 */ /* 0x000fca00078e0005 */
[----:B------:R-:W-:Y:S02]  /*12d0*/  FSEL R23, R8, R9, P2 ;  /* 0x0000000908177208 */ /* 0x000fe40001000000 */
[----:B------:R-:W-:-:S06]  /*12e0*/  SEL R22, R4, R22, P2 ;  /* 0x0000001604167207 */ /* 0x000fcc0001000000 */
[----:B------:R-:W-:Y:S01]  /*12f0*/  @P3 LOP3.LUT R23, R9, 0x80000, RZ, 0xfc, !PT ;  /* 0x0008000009173812 */ /* 0x000fe200078efcff */
[----:B------:R-:W-:Y:S06]  /*1300*/  @P0 BRA `(.L_x_9) ;  /* 0xfffffffc00c80947 */ /* 0x000fec000383ffff */
.L_x_1:
[----:B------:R-:W-:Y:S05]  /*1310*/  BSYNC.RECONVERGENT B0 ;  /* 0x0000000000007941 */ /* 0x000fea0003800200 */
.L_x_0:
[----:B------:R-:W0:Y:S02]  /*1320*/  LDCU.64 UR6, c[0x0][0x388] ;  /* 0x00007100ff0677ac */ /* 0x000e240008000a00 */
[----:B0-----:R-:W-:-:S04]  /*1330*/  IADD3 R4, P0, PT, R0, UR6, RZ ;  /* 0x0000000600047c10 */ /* 0x001fc8000ff1e0ff */
[----:B------:R-:W-:-:S05]  /*1340*/  IADD3.X R5, PT, PT, R2, UR7, RZ, P0, !PT ;  /* 0x0000000702057c10 */ /* 0x000fca00087fe4ff */
[----:B-----5:R-:W-:Y:S01]  /*1350*/  STG.E.64 desc[UR4][R4.64], R22 ;  /* 0x0000001604007986 */ /* 0x020fe2000c101b04 */
[----:B------:R-:W-:Y:S05]  /*1360*/  EXIT ;  /* 0x000000000000794d */ /* 0x000fea0003800000 */
.L_x_10:
[----:B------:R-:W-:-:S00]  /*1370*/  BRA `(.L_x_10) ;  /* 0xfffffffc00fc7947 */ /* 0x000fc0000383ffff */
[----:B------:R-:W-:-:S00]  /*1380*/  NOP ;  /* 0x0000000000007918 */ /* 0x000fc00000000000 */
[----:B------:R-:W-:-:S00]  /*1390*/  NOP ;  /* 0x0000000000007918 */ /* 0x000fc00000000000 */
[----:B------:R-:W-:-:S00]  /*13a0*/  NOP ;  /* 0x0000000000007918 */ /* 0x000fc00000000000 */
[----:B------:R-:W-:-:S00]  /*13b0*/  NOP ;  /* 0x0000000000007918 */ /* 0x000fc00000000000 */
[----:B------:R-:W-:-:S00]  /*13c0*/  NOP ;  /* 0x0000000000007918 */ /* 0x000fc00000000000 */
[----:B------:R-:W-:-:S00]  /*13d0*/  NOP ;  /* 0x0000000000007918 */ /* 0x000fc00000000000 */
[----:B------:R-:W-:-:S00]  /*13e0*/  NOP ;  /* 0x0000000000007918 */ /* 0x000fc00000000000 */
[----:B------:R-:W-:-:S00]  /*13f0*/  NOP ;  /* 0x0000000000007918 */ /* 0x000fc00000000000 */
.L_x_11:


//--------------------- .nv.shared.reserved.0     --------------------------
	.section	.nv.shared.reserved.0,"aw",@nobits
	.weak		__nv_reservedSMEM_offset_0_alias
	.size		__nv_reservedSMEM_offset_0_alias, 0, 64
	.other		__nv_reservedSMEM_offset_0_alias,@"STO_CUDA_RESERVED_SHARED STV_DEFAULT"
__nv_reservedSMEM_offset_0_alias:
	.zero		0
	.zero		64


//--------------------- .nv.constant0._Z14LocalMaxGPUAuxPdS_mi --------------------------
	.section	.nv.constant0._Z14LocalMaxGPUAuxPdS_mi,"a",@progbits
	.sectionflags	@""
	.align	4
.nv.constant0._Z14LocalMaxGPUAuxPdS_mi:
	.zero		924


//--------------------- SYMBOLS --------------------------

	.type		.nv.reservedSmem.offset0,@object
	.size		.nv.reservedSmem.offset0,0x4
